//
// Generated by NVIDIA NVVM Compiler
//
// Compiler Build ID: CL-36424714
// Cuda compilation tools, release 13.0, V13.0.88
// Based on NVVM 20.0.0
//

.version 9.0
.target sm_100
.address_size 64

	// .globl	_Z16kernel_animationP6uchar4ii

.visible .entry _Z16kernel_animationP6uchar4ii(
	.param .u64 .ptr .align 1 _Z16kernel_animationP6uchar4ii_param_0,
	.param .u32 _Z16kernel_animationP6uchar4ii_param_1,
	.param .u32 _Z16kernel_animationP6uchar4ii_param_2
)
{
	.reg .pred 	%p<5>;
	.reg .b16 	%rs<7>;
	.reg .b32 	%r<24>;
	.reg .b64 	%rd<5>;

	ld.param.u64 	%rd1, [_Z16kernel_animationP6uchar4ii_param_0];
	ld.param.u32 	%r7, [_Z16kernel_animationP6uchar4ii_param_1];
	ld.param.u32 	%r8, [_Z16kernel_animationP6uchar4ii_param_2];
	mov.u32 	%r1, %ntid.y;
	mov.u32 	%r9, %ctaid.y;
	mov.u32 	%r2, %tid.y;
	mad.lo.s32 	%r3, %r1, %r9, %r2;
	mov.u32 	%r4, %ntid.x;
	mov.u32 	%r10, %ctaid.x;
	mov.u32 	%r5, %tid.x;
	mad.lo.s32 	%r6, %r4, %r10, %r5;
	setp.ge.s32 	%p1, %r6, %r7;
	setp.ge.s32 	%p2, %r3, %r8;
	or.pred  	%p3, %p1, %p2;
	@%p3 bra 	$L__BB0_2;
	cvta.to.global.u64 	%rd2, %rd1;
	mad.lo.s32 	%r11, %r7, %r3, %r6;
	mul.wide.s32 	%rd3, %r11, 4;
	add.s64 	%rd4, %rd2, %rd3;
	.pragma "used_bytes_mask 7";
	ld.global.u32 	%r12, [%rd4];
	bfe.u32 	%r13, %r12, 0, 8;
	cvt.u16.u32 	%rs1, %r13;
	bfe.u32 	%r14, %r12, 8, 8;
	cvt.u16.u32 	%rs2, %r14;
	bfe.u32 	%r15, %r12, 16, 8;
	cvt.u16.u32 	%rs3, %r15;
	shr.u32 	%r16, %r4, 1;
	shr.u32 	%r17, %r1, 1;
	mov.b32 	%r18, 0;
	sad.s32 	%r19, %r16, %r5, %r18;
	sad.s32 	%r20, %r17, %r2, %r18;
	sub.s32 	%r21, %r17, %r20;
	mul.lo.s32 	%r22, %r21, %r16;
	div.s32 	%r23, %r22, %r17;
	setp.lt.s32 	%p4, %r19, %r23;
	selp.b16 	%rs4, %rs2, %rs1, %p4;
	selp.b16 	%rs5, %rs3, %rs2, %p4;
	selp.b16 	%rs6, %rs1, %rs3, %p4;
	st.global.v2.u8 	[%rd4], {%rs4, %rs5};
	st.global.u8 	[%rd4+2], %rs6;
$L__BB0_2:
	ret;

}


// ===== COMPILED SASS (sm_100) =====

	.target	sm_100

	.elftype	@"ET_EXEC"


//--------------------- .note.nv.tkinfo           --------------------------
	.section	.note.nv.tkinfo,"",@"SHT_NOTE"
	.sectionflags	@"SHF_NOTE_NV_TKINFO"
	.tkinfo
        /*0018*/ 	.word	0x00000002
        /*0030*/ 	.string	""
        /*0030*/ 	.string	"ptxas"
        /*0030*/ 	.string	"Cuda compilation tools, release 13.0, V13.0.88"
        /*0030*/ 	.string	"Build cuda_13.0.r13.0/compiler.36424714_0"
        /*0030*/ 	.string	"-arch sm_100 -m 64 "



//--------------------- .note.nv.cuinfo           --------------------------
	.section	.note.nv.cuinfo,"",@"SHT_NOTE"
	.sectionflags	@"SHF_NOTE_NV_CUINFO"
        /*0018*/ 	.short	0x0002
        /*001a*/ 	.short	0x0064
        /*001c*/ 	.short	0x0082
	.zero		2


//--------------------- .nv.info                  --------------------------
	.section	.nv.info,"",@"SHT_CUDA_INFO"
	.align	4


	//----- nvinfo : EIATTR_REGCOUNT
	.align		4
        /*0000*/ 	.byte	0x04, 0x2f
        /*0002*/ 	.short	(.L_1 - .L_0)
	.align		4
.L_0:
        /*0004*/ 	.word	index@(_Z16kernel_animationP6uchar4ii)
        /*0008*/ 	.word	0x0000000f


	//----- nvinfo : EIATTR_FRAME_SIZE
	.align		4
.L_1:
        /*000c*/ 	.byte	0x04, 0x11
        /*000e*/ 	.short	(.L_3 - .L_2)
	.align		4
.L_2:
        /*0010*/ 	.word	index@(_Z16kernel_animationP6uchar4ii)
        /*0014*/ 	.word	0x00000000


	//----- nvinfo : EIATTR_MIN_STACK_SIZE
	.align		4
.L_3:
        /*0018*/ 	.byte	0x04, 0x12
        /*001a*/ 	.short	(.L_5 - .L_4)
	.align		4
.L_4:
        /*001c*/ 	.word	index@(_Z16kernel_animationP6uchar4ii)
        /*0020*/ 	.word	0x00000000
.L_5:


//--------------------- .nv.compat                --------------------------
	.section	.nv.compat,"",@"SHT_CUDA_COMPAT_INFO"
	.align	4
        /*0000*/ 	.byte	0x02, 0x09, 0x00, 0x00, 0x02, 0x02, 0x01, 0x00, 0x02, 0x05, 0x05, 0x00, 0x03, 0x07, 0x01, 0x01
        /*0010*/ 	.byte	0x02, 0x03, 0x00, 0x00, 0x02, 0x06, 0x01, 0x00, 0x04, 0x0b, 0x08, 0x00, 0x09, 0x00, 0x00, 0x00
        /*0020*/ 	.byte	0x00, 0x00, 0x00, 0x00


//--------------------- .nv.info._Z16kernel_animationP6uchar4ii --------------------------
	.section	.nv.info._Z16kernel_animationP6uchar4ii,"",@"SHT_CUDA_INFO"
	.sectionflags	@""
	.align	4


	//----- nvinfo : EIATTR_CUDA_API_VERSION
	.align		4
        /*0000*/ 	.byte	0x04, 0x37
        /*0002*/ 	.short	(.L_7 - .L_6)
.L_6:
        /*0004*/ 	.word	0x00000082


	//----- nvinfo : EIATTR_KPARAM_INFO
	.align		4
.L_7:
        /*0008*/ 	.byte	0x04, 0x17
        /*000a*/ 	.short	(.L_9 - .L_8)
.L_8:
        /*000c*/ 	.word	0x00000000
        /*0010*/ 	.short	0x0002
        /*0012*/ 	.short	0x000c
        /*0014*/ 	.byte	0x00, 0xf0, 0x11, 0x00


	//----- nvinfo : EIATTR_KPARAM_INFO
	.align		4
.L_9:
        /*0018*/ 	.byte	0x04, 0x17
        /*001a*/ 	.short	(.L_11 - .L_10)
.L_10:
        /*001c*/ 	.word	0x00000000
        /*0020*/ 	.short	0x0001
        /*0022*/ 	.short	0x0008
        /*0024*/ 	.byte	0x00, 0xf0, 0x11, 0x00


	//----- nvinfo : EIATTR_KPARAM_INFO
	.align		4
.L_11:
        /*0028*/ 	.byte	0x04, 0x17
        /*002a*/ 	.short	(.L_13 - .L_12)
.L_12:
        /*002c*/ 	.word	0x00000000
        /*0030*/ 	.short	0x0000
        /*0032*/ 	.short	0x0000
        /*0034*/ 	.byte	0x00, 0xf5, 0x21, 0x00


	//----- nvinfo : EIATTR_SPARSE_MMA_MASK
	.align		4
.L_13:
        /*0038*/ 	.byte	0x03, 0x50
        /*003a*/ 	.short	0x0000


	//----- nvinfo : EIATTR_MAXREG_COUNT
	.align		4
        /*003c*/ 	.byte	0x03, 0x1b
        /*003e*/ 	.short	0x00ff


	//----- nvinfo : EIATTR_MERCURY_ISA_VERSION
	.align		4
        /*0040*/ 	.byte	0x03, 0x5f
        /*0042*/ 	.short	0x0101


	//----- nvinfo : EIATTR_UNUSED_LOAD_BYTE_OFFSET
	.align		4
        /*0044*/ 	.byte	0x04, 0x44
        /*0046*/ 	.short	(.L_15 - .L_14)


	//   ....[0]....
.L_14:
        /*0048*/ 	.word	0x00000110
        /*004c*/ 	.word	0x00000007


	//----- nvinfo : EIATTR_VRC_CTA_INIT_COUNT
	.align		4
.L_15:
        /*0050*/ 	.byte	0x02, 0x4a
	.zero		1
	.zero		1


	//----- nvinfo : EIATTR_EXIT_INSTR_OFFSETS
	.align		4
        /*0054*/ 	.byte	0x04, 0x1c
        /*0056*/ 	.short	(.L_17 - .L_16)


	//   ....[0]....
.L_16:
        /*0058*/ 	.word	0x000000c0


	//   ....[1]....
        /*005c*/ 	.word	0x000003e0


	//----- nvinfo : EIATTR_CBANK_PARAM_SIZE
	.align		4
.L_17:
        /*0060*/ 	.byte	0x03, 0x19
        /*0062*/ 	.short	0x0010


	//----- nvinfo : EIATTR_PARAM_CBANK
	.align		4
        /*0064*/ 	.byte	0x04, 0x0a
        /*0066*/ 	.short	(.L_19 - .L_18)
	.align		4
.L_18:
        /*0068*/ 	.word	index@(.nv.constant0._Z16kernel_animationP6uchar4ii)
        /*006c*/ 	.short	0x0380
        /*006e*/ 	.short	0x0010


	//----- nvinfo : EIATTR_SW_WAR
	.align		4
.L_19:
        /*0070*/ 	.byte	0x04, 0x36
        /*0072*/ 	.short	(.L_21 - .L_20)
.L_20:
        /*0074*/ 	.word	0x00000008
.L_21:


//--------------------- .nv.callgraph             --------------------------
	.section	.nv.callgraph,"",@"SHT_CUDA_CALLGRAPH"
	.align	4
	.sectionentsize	8
	.align		4
        /*0000*/ 	.word	0x00000000
	.align		4
        /*0004*/ 	.word	0xffffffff
	.align		4
        /*0008*/ 	.word	0x00000000
	.align		4
        /*000c*/ 	.word	0xfffffffe
	.align		4
        /*0010*/ 	.word	0x00000000
	.align		4
        /*0014*/ 	.word	0xfffffffd
	.align		4
        /*0018*/ 	.word	0x00000000
	.align		4
        /*001c*/ 	.word	0xfffffffc


//--------------------- .text._Z16kernel_animationP6uchar4ii --------------------------
	.section	.text._Z16kernel_animationP6uchar4ii,"ax",@progbits
	.align	128
        .global         _Z16kernel_animationP6uchar4ii
        .type           _Z16kernel_animationP6uchar4ii,@function
        .size           _Z16kernel_animationP6uchar4ii,(.L_x_1 - _Z16kernel_animationP6uchar4ii)
        .other          _Z16kernel_animationP6uchar4ii,@"STO_CUDA_ENTRY STV_DEFAULT"
_Z16kernel_animationP6uchar4ii:
.text._Z16kernel_animationP6uchar4ii:
[----:B------:R-:W-:Y:S01]  /*0000*/  LDC R1, c[0x0][0x37c] ;  /* 0x0000df00ff017b82 */ /* 0x000fe20000000800 */
[----:B------:R-:W0:Y:S07]  /*0010*/  S2R R8, SR_TID.Y ;  /* 0x0000000000087919 */ /* 0x000e2e0000002200 */
[----:B------:R-:W0:Y:S01]  /*0020*/  S2UR UR4, SR_CTAID.Y ;  /* 0x00000000000479c3 */ /* 0x000e220000002600 */
[----:B------:R-:W1:Y:S01]  /*0030*/  LDCU.64 UR8, c[0x0][0x388] ;  /* 0x00007100ff0877ac */ /* 0x000e620008000a00 */
[----:B------:R-:W2:Y:S01]  /*0040*/  S2R R5, SR_CTAID.X ;  /* 0x0000000000057919 */ /* 0x000ea20000002500 */
[----:B------:R-:W2:Y:S05]  /*0050*/  S2R R0, SR_TID.X ;  /* 0x0000000000007919 */ /* 0x000eaa0000002100 */
[----:B------:R-:W0:Y:S01]  /*0060*/  LDC R6, c[0x0][0x364] ;  /* 0x0000d900ff067b82 */ /* 0x000e220000000800 */
[----:B------:R-:W2:Y:S01]  /*0070*/  LDCU UR5, c[0x0][0x360] ;  /* 0x00006c00ff0577ac */ /* 0x000ea20008000800 */
[----:B0-----:R-:W-:-:S05]  /*0080*/  IMAD R4, R6, UR4, R8 ;  /* 0x0000000406047c24 */ /* 0x001fca000f8e0208 */
[----:B-1----:R-:W-:Y:S01]  /*0090*/  ISETP.GE.AND P0, PT, R4, UR9, PT ;  /* 0x0000000904007c0c */ /* 0x002fe2000bf06270 */
[----:B--2---:R-:W-:-:S05]  /*00a0*/  IMAD R5, R5, UR5, R0 ;  /* 0x0000000505057c24 */ /* 0x004fca000f8e0200 */
[----:B------:R-:W-:-:S13]  /*00b0*/  ISETP.GE.OR P0, PT, R5, UR8, P0 ;  /* 0x0000000805007c0c */ /* 0x000fda0008706670 */
[----:B------:R-:W-:Y:S05]  /*00c0*/  @P0 EXIT ;  /* 0x000000000000094d */ /* 0x000fea0003800000 */
[----:B------:R-:W0:Y:S01]  /*00d0*/  LDC.64 R2, c[0x0][0x380] ;  /* 0x0000e000ff027b82 */ /* 0x000e220000000a00 */
[----:B------:R-:W1:Y:S01]  /*00e0*/  LDCU.64 UR6, c[0x0][0x358] ;  /* 0x00006b00ff0677ac */ /* 0x000e620008000a00 */
[----:B------:R-:W-:-:S04]  /*00f0*/  IMAD R5, R4, UR8, R5 ;  /* 0x0000000804057c24 */ /* 0x000fc8000f8e0205 */
[----:B0-----:R-:W-:-:S05]  /*0100*/  IMAD.WIDE R2, R5, 0x4, R2 ;  /* 0x0000000405027825 */ /* 0x001fca00078e0202 */
[----:B-1----:R-:W2:Y:S01]  /*0110*/  LDG.E R4, desc[UR6][R2.64] ;  /* 0x0000000602047981 */ /* 0x002ea2000c1e1900 */
[----:B------:R-:W-:Y:S01]  /*0120*/  SHF.R.U32.HI R5, RZ, 0x1, R6 ;  /* 0x00000001ff057819 */ /* 0x000fe20000011606 */
[----:B------:R-:W-:-:S03]  /*0130*/  USHF.R.U32.HI UR4, URZ, 0x1, UR5 ;  /* 0x00000001ff047899 */ /* 0x000fc60008011605 */
[-C--:B------:R-:W-:Y:S02]  /*0140*/  IABS R10, R5.reuse ;  /* 0x00000005000a7213 */ /* 0x080fe40000000000 */
[C---:B------:R-:W-:Y:S02]  /*0150*/  VABSDIFF R6, R5.reuse, R8, RZ ;  /* 0x0000000805067214 */ /* 0x040fe400000e02ff */
[----:B------:R-:W0:Y:S01]  /*0160*/  I2F.RP R9, R10 ;  /* 0x0000000a00097306 */ /* 0x000e220000209400 */
[----:B------:R-:W-:Y:S02]  /*0170*/  IABS R12, R5 ;  /* 0x00000005000c7213 */ /* 0x000fe40000000000 */
[----:B------:R-:W-:-:S03]  /*0180*/  IMAD.IADD R6, R5, 0x1, -R6 ;  /* 0x0000000105067824 */ /* 0x000fc600078e0a06 */
[----:B------:R-:W-:Y:S02]  /*0190*/  IMAD.MOV R12, RZ, RZ, -R12 ;  /* 0x000000ffff0c7224 */ /* 0x000fe400078e0a0c */
[----:B------:R-:W-:Y:S02]  /*01a0*/  IMAD R8, R6, UR4, RZ ;  /* 0x0000000406087c24 */ /* 0x000fe4000f8e02ff */
[----:B------:R-:W-:Y:S01]  /*01b0*/  IMAD.MOV.U32 R6, RZ, RZ, RZ ;  /* 0x000000ffff067224 */ /* 0x000fe200078e00ff */
[----:B0-----:R-:W0:Y:S02]  /*01c0*/  MUFU.RCP R9, R9 ;  /* 0x0000000900097308 */ /* 0x001e240000001000 */
[----:B0-----:R-:W-:Y:S01]  /*01d0*/  VIADD R7, R9, 0xffffffe ;  /* 0x0ffffffe09077836 */ /* 0x001fe20000000000 */
[----:B------:R-:W-:Y:S02]  /*01e0*/  IABS R9, R8 ;  /* 0x0000000800097213 */ /* 0x000fe40000000000 */
[----:B------:R-:W-:-:S03]  /*01f0*/  LOP3.LUT R8, R8, R5, RZ, 0x3c, !PT ;  /* 0x0000000508087212 */ /* 0x000fc600078e3cff */
[----:B------:R-:W0:Y:S01]  /*0200*/  F2I.FTZ.U32.TRUNC.NTZ R7, R7 ;  /* 0x0000000700077305 */ /* 0x000e22000021f000 */
[----:B------:R-:W-:Y:S01]  /*0210*/  ISETP.GE.AND P1, PT, R8, RZ, PT ;  /* 0x000000ff0800720c */ /* 0x000fe20003f26270 */
[----:B0-----:R-:W-:-:S04]  /*0220*/  IMAD.MOV R11, RZ, RZ, -R7 ;  /* 0x000000ffff0b7224 */ /* 0x001fc800078e0a07 */
[----:B------:R-:W-:-:S04]  /*0230*/  IMAD R11, R11, R10, RZ ;  /* 0x0000000a0b0b7224 */ /* 0x000fc800078e02ff */
[----:B------:R-:W-:-:S04]  /*0240*/  IMAD.HI.U32 R6, R7, R11, R6 ;  /* 0x0000000b07067227 */ /* 0x000fc800078e0006 */
[----:B------:R-:W-:Y:S02]  /*0250*/  IMAD.MOV.U32 R7, RZ, RZ, R9 ;  /* 0x000000ffff077224 */ /* 0x000fe400078e0009 */
[----:B------:R-:W-:Y:S02]  /*0260*/  IMAD.MOV.U32 R9, RZ, RZ, R12 ;  /* 0x000000ffff097224 */ /* 0x000fe400078e000c */
[----:B------:R-:W-:-:S04]  /*0270*/  IMAD.HI.U32 R6, R6, R7, RZ ;  /* 0x0000000706067227 */ /* 0x000fc800078e00ff */
[----:B------:R-:W-:Y:S02]  /*0280*/  IMAD R7, R6, R9, R7 ;  /* 0x0000000906077224 */ /* 0x000fe400078e0207 */
[----:B------:R-:W-:-:S03]  /*0290*/  IMAD.U32 R9, RZ, RZ, UR4 ;  /* 0x00000004ff097e24 */ /* 0x000fc6000f8e00ff */
[----:B------:R-:W-:-:S13]  /*02a0*/  ISETP.GT.U32.AND P2, PT, R10, R7, PT ;  /* 0x000000070a00720c */ /* 0x000fda0003f44070 */
[----:B------:R-:W-:Y:S02]  /*02b0*/  @!P2 IMAD.IADD R7, R7, 0x1, -R10 ;  /* 0x000000010707a824 */ /* 0x000fe400078e0a0a */
[----:B------:R-:W-:Y:S01]  /*02c0*/  @!P2 VIADD R6, R6, 0x1 ;  /* 0x000000010606a836 */ /* 0x000fe20000000000 */
[----:B------:R-:W-:Y:S02]  /*02d0*/  ISETP.NE.AND P2, PT, R5, RZ, PT ;  /* 0x000000ff0500720c */ /* 0x000fe40003f45270 */
[----:B------:R-:W-:-:S13]  /*02e0*/  ISETP.GE.U32.AND P0, PT, R7, R10, PT ;  /* 0x0000000a0700720c */ /* 0x000fda0003f06070 */
[----:B------:R-:W-:-:S04]  /*02f0*/  @P0 VIADD R6, R6, 0x1 ;  /* 0x0000000106060836 */ /* 0x000fc80000000000 */
[----:B------:R-:W-:Y:S01]  /*0300*/  IMAD.MOV.U32 R7, RZ, RZ, R6 ;  /* 0x000000ffff077224 */ /* 0x000fe200078e0006 */
[----:B------:R-:W-:-:S03]  /*0310*/  VABSDIFF R6, R9, R0, RZ ;  /* 0x0000000009067214 */ /* 0x000fc600000e02ff */
[----:B------:R-:W-:Y:S01]  /*0320*/  @!P1 IMAD.MOV R7, RZ, RZ, -R7 ;  /* 0x000000ffff079224 */ /* 0x000fe200078e0a07 */
[----:B------:R-:W-:-:S04]  /*0330*/  @!P2 LOP3.LUT R7, RZ, R5, RZ, 0x33, !PT ;  /* 0x00000005ff07a212 */ /* 0x000fc800078e33ff */
[----:B------:R-:W-:Y:S02]  /*0340*/  ISETP.GE.AND P0, PT, R6, R7, PT ;  /* 0x000000070600720c */ /* 0x000fe40003f06270 */
[C---:B--2---:R-:W-:Y:S02]  /*0350*/  PRMT R0, R4.reuse, 0x7770, RZ ;  /* 0x0000777004007816 */ /* 0x044fe400000000ff */
[C---:B------:R-:W-:Y:S02]  /*0360*/  PRMT R5, R4.reuse, 0x7771, RZ ;  /* 0x0000777104057816 */ /* 0x040fe400000000ff */
[----:B------:R-:W-:Y:S02]  /*0370*/  PRMT R4, R4, 0x7772, RZ ;  /* 0x0000777204047816 */ /* 0x000fe400000000ff */
[----:B------:R-:W-:Y:S02]  /*0380*/  SEL R6, R5, R0, !P0 ;  /* 0x0000000005067207 */ /* 0x000fe40004000000 */
[----:B------:R-:W-:-:S02]  /*0390*/  SEL R5, R4, R5, !P0 ;  /* 0x0000000504057207 */ /* 0x000fc40004000000 */
[----:B------:R-:W-:Y:S02]  /*03a0*/  SEL R7, R0, R4, !P0 ;  /* 0x0000000400077207 */ /* 0x000fe40004000000 */
[----:B------:R-:W-:-:S03]  /*03b0*/  PRMT R5, R5, 0x7604, R6 ;  /* 0x0000760405057816 */ /* 0x000fc60000000006 */
[----:B------:R-:W-:Y:S04]  /*03c0*/  STG.E.U8 desc[UR6][R2.64+0x2], R7 ;  /* 0x0000020702007986 */ /* 0x000fe8000c101106 */
[----:B------:R-:W-:Y:S01]  /*03d0*/  STG.E.U16 desc[UR6][R2.64], R5 ;  /* 0x0000000502007986 */ /* 0x000fe2000c101506 */
[----:B------:R-:W-:Y:S05]  /*03e0*/  EXIT ;  /* 0x000000000000794d */ /* 0x000fea0003800000 */
.L_x_0:
[----:B------:R-:W-:-:S00]  /*03f0*/  BRA `(.L_x_0) ;  /* 0xfffffffc00fc7947 */ /* 0x000fc0000383ffff */
[----:B------:R-:W-:-:S00]  /*0400*/  NOP ;  /* 0x0000000000007918 */ /* 0x000fc00000000000 */
[----:B------:R-:W-:-:S00]  /*0410*/  NOP ;  /* 0x0000000000007918 */ /* 0x000fc00000000000 */
[----:B------:R-:W-:-:S00]  /*0420*/  NOP ;  /* 0x0000000000007918 */ /* 0x000fc00000000000 */
[----:B------:R-:W-:-:S00]  /*0430*/  NOP ;  /* 0x0000000000007918 */ /* 0x000fc00000000000 */
[----:B------:R-:W-:-:S00]  /*0440*/  NOP ;  /* 0x0000000000007918 */ /* 0x000fc00000000000 */
[----:B------:R-:W-:-:S00]  /*0450*/  NOP ;  /* 0x0000000000007918 */ /* 0x000fc00000000000 */
[----:B------:R-:W-:-:S00]  /*0460*/  NOP ;  /* 0x0000000000007918 */ /* 0x000fc00000000000 */
[----:B------:R-:W-:-:S00]  /*0470*/  NOP ;  /* 0x0000000000007918 */ /* 0x000fc00000000000 */
.L_x_1:


//--------------------- .nv.shared.reserved.0     --------------------------
	.section	.nv.shared.reserved.0,"aw",@nobits
	.weak		__nv_reservedSMEM_offset_0_alias
	.size		__nv_reservedSMEM_offset_0_alias, 0, 64
	.other		__nv_reservedSMEM_offset_0_alias,@"STO_CUDA_RESERVED_SHARED STV_DEFAULT"
__nv_reservedSMEM_offset_0_alias:
	.zero		0
	.zero		64


//--------------------- .nv.constant0._Z16kernel_animationP6uchar4ii --------------------------
	.section	.nv.constant0._Z16kernel_animationP6uchar4ii,"a",@progbits
	.sectionflags	@""
	.align	4
.nv.constant0._Z16kernel_animationP6uchar4ii:
	.zero		912


//--------------------- SYMBOLS --------------------------

	.type		.nv.reservedSmem.offset0,@object
	.size		.nv.reservedSmem.offset0,0x4
